	.headerflags	@"EF_CUDA_TEXMODE_UNIFIED EF_CUDA_64BIT_ADDRESS EF_CUDA_SM86 EF_CUDA_VIRTUAL_SM(EF_CUDA_SM86)"
	.elftype	@"ET_EXEC"


//--------------------- .nv.info                  --------------------------
	.section	.nv.info,"",@"SHT_CUDA_INFO"
	.align	4


	//----- nvinfo : EIATTR_REGCOUNT
	.align		4
        /*0000*/ 	.byte	0x04, 0x2f
        /*0002*/ 	.short	(.L_2 - .L_1)
	.align		4
.L_1:
        /*0004*/ 	.word	index@(triton_per_fused__to_copy_add_mul_native_layer_norm_6)
        /*0008*/ 	.word	0x0000001c


	//----- nvinfo : EIATTR_MIN_STACK_SIZE
	.align		4
.L_2:
        /*000c*/ 	.byte	0x04, 0x12
        /*000e*/ 	.short	(.L_4 - .L_3)
	.align		4
.L_3:
        /*0010*/ 	.word	index@(triton_per_fused__to_copy_add_mul_native_layer_norm_6)
        /*0014*/ 	.word	0x00000000


	//----- nvinfo : EIATTR_FRAME_SIZE
	.align		4
.L_4:
        /*0018*/ 	.byte	0x04, 0x11
        /*001a*/ 	.short	(.L_6 - .L_5)
	.align		4
.L_5:
        /*001c*/ 	.word	index@(triton_per_fused__to_copy_add_mul_native_layer_norm_6)
        /*0020*/ 	.word	0x00000000


	//----- nvinfo : EIATTR_MIN_STACK_SIZE
	.align		4
.L_6:
        /*0024*/ 	.byte	0x04, 0x12
        /*0026*/ 	.short	(.L_8 - .L_7)
	.align		4
.L_7:
        /*0028*/ 	.word	index@(triton_per_fused__to_copy_add_mul_native_layer_norm_6)
        /*002c*/ 	.word	0x00000000
.L_8:


//--------------------- .nv.info.triton_per_fused__to_copy_add_mul_native_layer_norm_6 --------------------------
	.section	.nv.info.triton_per_fused__to_copy_add_mul_native_layer_norm_6,"",@"SHT_CUDA_INFO"
	.sectionflags	@""
	.align	4


	//----- nvinfo : EIATTR_CUDA_API_VERSION
	.align		4
        /*0000*/ 	.byte	0x04, 0x37
        /*0002*/ 	.short	(.L_10 - .L_9)
.L_9:
        /*0004*/ 	.word	0x0000007c


	//----- nvinfo : EIATTR_SW2861232_WAR
	.align		4
.L_10:
        /*0008*/ 	.byte	0x01, 0x35
	.zero		2


	//----- nvinfo : EIATTR_PARAM_CBANK
	.align		4
        /*000c*/ 	.byte	0x04, 0x0a
        /*000e*/ 	.short	(.L_12 - .L_11)
	.align		4
.L_11:
        /*0010*/ 	.word	index@(.nv.constant0.triton_per_fused__to_copy_add_mul_native_layer_norm_6)
        /*0014*/ 	.short	0x0160
        /*0016*/ 	.short	0x0040


	//----- nvinfo : EIATTR_CBANK_PARAM_SIZE
	.align		4
.L_12:
        /*0018*/ 	.byte	0x03, 0x19
        /*001a*/ 	.short	0x0040


	//----- nvinfo : EIATTR_KPARAM_INFO
	.align		4
        /*001c*/ 	.byte	0x04, 0x17
        /*001e*/ 	.short	(.L_14 - .L_13)
.L_13:
        /*0020*/ 	.word	0x00000000
        /*0024*/ 	.short	0x0008
        /*0026*/ 	.short	0x0038
        /*0028*/ 	.byte	0x00, 0xf4, 0x21, 0x00


	//----- nvinfo : EIATTR_KPARAM_INFO
	.align		4
.L_14:
        /*002c*/ 	.byte	0x04, 0x17
        /*002e*/ 	.short	(.L_16 - .L_15)
.L_15:
        /*0030*/ 	.word	0x00000000
        /*0034*/ 	.short	0x0007
        /*0036*/ 	.short	0x0034
        /*0038*/ 	.byte	0x00, 0xf0, 0x11, 0x00


	//----- nvinfo : EIATTR_KPARAM_INFO
	.align		4
.L_16:
        /*003c*/ 	.byte	0x04, 0x17
        /*003e*/ 	.short	(.L_18 - .L_17)
.L_17:
        /*0040*/ 	.word	0x00000000
        /*0044*/ 	.short	0x0006
        /*0046*/ 	.short	0x0030
        /*0048*/ 	.byte	0x00, 0xf0, 0x11, 0x00


	//----- nvinfo : EIATTR_KPARAM_INFO
	.align		4
.L_18:
        /*004c*/ 	.byte	0x04, 0x17
        /*004e*/ 	.short	(.L_20 - .L_19)
.L_19:
        /*0050*/ 	.word	0x00000000
        /*0054*/ 	.short	0x0005
        /*0056*/ 	.short	0x0028
        /*0058*/ 	.byte	0x00, 0xf4, 0x21, 0x00


	//----- nvinfo : EIATTR_KPARAM_INFO
	.align		4
.L_20:
        /*005c*/ 	.byte	0x04, 0x17
        /*005e*/ 	.short	(.L_22 - .L_21)
.L_21:
        /*0060*/ 	.word	0x00000000
        /*0064*/ 	.short	0x0004
        /*0066*/ 	.short	0x0020
        /*0068*/ 	.byte	0x00, 0xf4, 0x21, 0x00


	//----- nvinfo : EIATTR_KPARAM_INFO
	.align		4
.L_22:
        /*006c*/ 	.byte	0x04, 0x17
        /*006e*/ 	.short	(.L_24 - .L_23)
.L_23:
        /*0070*/ 	.word	0x00000000
        /*0074*/ 	.short	0x0003
        /*0076*/ 	.short	0x0018
        /*0078*/ 	.byte	0x00, 0xf4, 0x21, 0x00


	//----- nvinfo : EIATTR_KPARAM_INFO
	.align		4
.L_24:
        /*007c*/ 	.byte	0x04, 0x17
        /*007e*/ 	.short	(.L_26 - .L_25)
.L_25:
        /*0080*/ 	.word	0x00000000
        /*0084*/ 	.short	0x0002
        /*0086*/ 	.short	0x0010
        /*0088*/ 	.byte	0x00, 0xf4, 0x21, 0x00


	//----- nvinfo : EIATTR_KPARAM_INFO
	.align		4
.L_26:
        /*008c*/ 	.byte	0x04, 0x17
        /*008e*/ 	.short	(.L_28 - .L_27)
.L_27:
        /*0090*/ 	.word	0x00000000
        /*0094*/ 	.short	0x0001
        /*0096*/ 	.short	0x0008
        /*0098*/ 	.byte	0x00, 0xf4, 0x21, 0x00


	//----- nvinfo : EIATTR_KPARAM_INFO
	.align		4
.L_28:
        /*009c*/ 	.byte	0x04, 0x17
        /*009e*/ 	.short	(.L_30 - .L_29)
.L_29:
        /*00a0*/ 	.word	0x00000000
        /*00a4*/ 	.short	0x0000
        /*00a6*/ 	.short	0x0000
        /*00a8*/ 	.byte	0x00, 0xf4, 0x21, 0x00


	//----- nvinfo : EIATTR_MAXREG_COUNT
	.align		4
.L_30:
        /*00ac*/ 	.byte	0x03, 0x1b
        /*00ae*/ 	.short	0x00ff


	//----- nvinfo : EIATTR_COOP_GROUP_MASK_REGIDS
	.align		4
        /*00b0*/ 	.byte	0x04, 0x29
        /*00b2*/ 	.short	(.L_32 - .L_31)


	//   ....[0]....
.L_31:
        /*00b4*/ 	.word	0xffffffff


	//   ....[1]....
        /*00b8*/ 	.word	0xffffffff


	//   ....[2]....
        /*00bc*/ 	.word	0xffffffff


	//   ....[3]....
        /*00c0*/ 	.word	0xffffffff


	//   ....[4]....
        /*00c4*/ 	.word	0xffffffff


	//   ....[5]....
        /*00c8*/ 	.word	0xffffffff


	//   ....[6]....
        /*00cc*/ 	.word	0xffffffff


	//   ....[7]....
        /*00d0*/ 	.word	0xffffffff


	//   ....[8]....
        /*00d4*/ 	.word	0xffffffff


	//   ....[9]....
        /*00d8*/ 	.word	0xffffffff


	//   ....[10]....
        /*00dc*/ 	.word	0xffffffff


	//   ....[11]....
        /*00e0*/ 	.word	0xffffffff


	//   ....[12]....
        /*00e4*/ 	.word	0xffffffff


	//   ....[13]....
        /*00e8*/ 	.word	0xffffffff


	//   ....[14]....
        /*00ec*/ 	.word	0xffffffff


	//   ....[15]....
        /*00f0*/ 	.word	0xffffffff


	//----- nvinfo : EIATTR_COOP_GROUP_INSTR_OFFSETS
	.align		4
.L_32:
        /*00f4*/ 	.byte	0x04, 0x28
        /*00f6*/ 	.short	(.L_34 - .L_33)


	//   ....[0]....
.L_33:
        /*00f8*/ 	.word	0x00000300


	//   ....[1]....
        /*00fc*/ 	.word	0x00000330


	//   ....[2]....
        /*0100*/ 	.word	0x00000350


	//   ....[3]....
        /*0104*/ 	.word	0x00000370


	//   ....[4]....
        /*0108*/ 	.word	0x00000390


	//   ....[5]....
        /*010c*/ 	.word	0x000003f0


	//   ....[6]....
        /*0110*/ 	.word	0x00000410


	//   ....[7]....
        /*0114*/ 	.word	0x00000430


	//   ....[8]....
        /*0118*/ 	.word	0x00000530


	//   ....[9]....
        /*011c*/ 	.word	0x00000550


	//   ....[10]....
        /*0120*/ 	.word	0x00000570


	//   ....[11]....
        /*0124*/ 	.word	0x00000590


	//   ....[12]....
        /*0128*/ 	.word	0x000005b0


	//   ....[13]....
        /*012c*/ 	.word	0x00000610


	//   ....[14]....
        /*0130*/ 	.word	0x00000640


	//   ....[15]....
        /*0134*/ 	.word	0x00000670


	//----- nvinfo : EIATTR_EXIT_INSTR_OFFSETS
	.align		4
.L_34:
        /*0138*/ 	.byte	0x04, 0x1c
        /*013a*/ 	.short	(.L_36 - .L_35)


	//   ....[0]....
.L_35:
        /*013c*/ 	.word	0x000007c0


	//   ....[1]....
        /*0140*/ 	.word	0x000007e0


	//----- nvinfo : EIATTR_REQNTID
	.align		4
.L_36:
        /*0144*/ 	.byte	0x04, 0x10
        /*0146*/ 	.short	(.L_38 - .L_37)
.L_37:
        /*0148*/ 	.word	0x00000100
        /*014c*/ 	.word	0x00000001
        /*0150*/ 	.word	0x00000001
.L_38:


//--------------------- .nv.callgraph             --------------------------
	.section	.nv.callgraph,"",@"SHT_CUDA_CALLGRAPH"
	.align	4
	.sectionentsize	8
	.align		4
        /*0000*/ 	.word	0x00000000
	.align		4
        /*0004*/ 	.word	0xffffffff
	.align		4
        /*0008*/ 	.word	0x00000000
	.align		4
        /*000c*/ 	.word	0xfffffffe
	.align		4
        /*0010*/ 	.word	0x00000000
	.align		4
        /*0014*/ 	.word	0xfffffffd
	.align		4
        /*0018*/ 	.word	0x00000000
	.align		4
        /*001c*/ 	.word	0xfffffffc


//--------------------- .nv.rel.action            --------------------------
	.section	.nv.rel.action,"",@"SHT_CUDA_RELOCINFO"
	.align	8
	.sectionentsize	8
        /*0000*/ 	.byte	0x73, 0x00, 0x00, 0x00, 0x00, 0x00, 0x00, 0x00, 0x00, 0x00, 0x00, 0x11, 0x25, 0x00, 0x05, 0x36


//--------------------- .nv.constant4             --------------------------
	.section	.nv.constant4,"a",@progbits
	.align	8
	.align		8
.nv.constant4:
        /*0000*/ 	.dword	_$_str


//--------------------- .nv.constant0.triton_per_fused__to_copy_add_mul_native_layer_norm_6 --------------------------
	.section	.nv.constant0.triton_per_fused__to_copy_add_mul_native_layer_norm_6,"a",@progbits
	.sectionflags	@""
	.align	4
.nv.constant0.triton_per_fused__to_copy_add_mul_native_layer_norm_6:
	.zero		416


//--------------------- .text.triton_per_fused__to_copy_add_mul_native_layer_norm_6 --------------------------
	.section	.text.triton_per_fused__to_copy_add_mul_native_layer_norm_6,"ax",@progbits
	.sectionflags	@"SHF_BARRIERS=1"
	.sectioninfo	@"SHI_REGISTERS=28"
	.align	128
        .global         triton_per_fused__to_copy_add_mul_native_layer_norm_6
        .type           triton_per_fused__to_copy_add_mul_native_layer_norm_6,@function
        .size           triton_per_fused__to_copy_add_mul_native_layer_norm_6,(.L_x_1 - triton_per_fused__to_copy_add_mul_native_layer_norm_6)
        .other          triton_per_fused__to_copy_add_mul_native_layer_norm_6,@"STO_CUDA_ENTRY STV_DEFAULT"
triton_per_fused__to_copy_add_mul_native_layer_norm_6:
.text.triton_per_fused__to_copy_add_mul_native_layer_norm_6:
[----:B------:R-:W-:Y:S02]  /*0000*/  MOV R1, c[0x0][0x28] ;  /* 0x00000a0000017a02 */ /* 0x000fe40000000f00 */
[----:B------:R-:W0:Y:S01]  /*0010*/  S2R R14, SR_TID.X ;  /* 0x00000000000e7919 */ /* 0x000e220000002100 */
[----:B------:R-:W-:Y:S01]  /*0020*/  MOV R19, 0x2 ;  /* 0x0000000200137802 */ /* 0x000fe20000000f00 */
[----:B------:R-:W-:Y:S01]  /*0030*/  CS2R R16, SRZ ;  /* 0x0000000000107805 */ /* 0x000fe2000001ff00 */
[----:B------:R-:W-:Y:S01]  /*0040*/  MOV R11, 0x4 ;  /* 0x00000004000b7802 */ /* 0x000fe20000000f00 */
[----:B------:R-:W1:Y:S01]  /*0050*/  S2R R10, SR_CTAID.X ;  /* 0x00000000000a7919 */ /* 0x000e620000002500 */
[----:B------:R-:W-:Y:S01]  /*0060*/  ULDC.64 UR4, c[0x0][0x118] ;  /* 0x0000460000047ab9 */ /* 0x000fe20000000a00 */
[----:B------:R-:W-:Y:S01]  /*0070*/  CS2R R4, SRZ ;  /* 0x0000000000047805 */ /* 0x000fe2000001ff00 */
[----:B------:R-:W-:Y:S01]  /*0080*/  CS2R R6, SRZ ;  /* 0x0000000000067805 */ /* 0x000fe2000001ff00 */
[----:B0-----:R-:W-:-:S04]  /*0090*/  SHF.L.U32 R2, R14, 0x2, RZ ;  /* 0x000000020e027819 */ /* 0x001fc800000006ff */
[----:B------:R-:W-:Y:S02]  /*00a0*/  LOP3.LUT R20, R2, 0x3fc, RZ, 0xc0, !PT ;  /* 0x000003fc02147812 */ /* 0x000fe400078ec0ff */
[----:B------:R-:W-:Y:S02]  /*00b0*/  CS2R R2, SRZ ;  /* 0x0000000000027805 */ /* 0x000fe4000001ff00 */
[----:B------:R-:W-:Y:S01]  /*00c0*/  ISETP.GE.U32.AND P1, PT, R20, 0x300, PT ;  /* 0x000003001400780c */ /* 0x000fe20003f26070 */
[----:B-1----:R-:W-:-:S04]  /*00d0*/  IMAD R12, R10, 0x300, R20 ;  /* 0x000003000a0c7824 */ /* 0x002fc800078e0214 */
[----:B------:R-:W-:-:S04]  /*00e0*/  IMAD.WIDE R8, R12, R19, c[0x0][0x160] ;  /* 0x000058000c087625 */ /* 0x000fc800078e0213 */
[----:B------:R-:W-:-:S04]  /*00f0*/  IMAD.WIDE.U32 R20, R20, R11, c[0x0][0x178] ;  /* 0x00005e0014147625 */ /* 0x000fc800078e000b */
[----:B------:R-:W2:Y:S01]  /*0100*/  @!P1 LDG.E.64 R16, [R8.64] ;  /* 0x0000000408109981 */ /* 0x000ea2000c1e1b00 */
[----:B------:R-:W-:-:S03]  /*0110*/  IMAD.WIDE R18, R12, R19, c[0x0][0x170] ;  /* 0x00005c000c127625 */ /* 0x000fc600078e0213 */
[----:B------:R-:W3:Y:S04]  /*0120*/  @!P1 LDG.E.EL.128 R4, [R20.64] ;  /* 0x0000000414049981 */ /* 0x000ee8000c2e1d00 */
[----:B------:R-:W4:Y:S01]  /*0130*/  @!P1 LDG.E.64 R2, [R18.64] ;  /* 0x0000000412029981 */ /* 0x000f22000c1e1b00 */
[C---:B------:R-:W-:Y:S02]  /*0140*/  LOP3.LUT P2, RZ, R14.reuse, 0x1f, RZ, 0xc0, !PT ;  /* 0x0000001f0eff7812 */ /* 0x040fe4000784c0ff */
[C---:B------:R-:W-:Y:S02]  /*0150*/  ISETP.GE.AND P3, PT, R14.reuse, 0x8, PT ;  /* 0x000000080e00780c */ /* 0x040fe40003f66270 */
[----:B------:R-:W-:-:S04]  /*0160*/  LOP3.LUT P0, RZ, R14, 0x7, RZ, 0xc0, !PT ;  /* 0x000000070eff7812 */ /* 0x000fc8000780c0ff */
[----:B------:R-:W-:Y:S02]  /*0170*/  ISETP.LT.AND P0, PT, R14, 0x8, !P0 ;  /* 0x000000080e00780c */ /* 0x000fe40004701270 */
[C---:B--2---:R-:W-:Y:S02]  /*0180*/  PRMT R15, R16.reuse, 0x7632, R15 ;  /* 0x00007632100f7816 */ /* 0x044fe4000000000f */
[----:B------:R-:W-:Y:S02]  /*0190*/  SHF.L.U32 R23, R16, 0x10, RZ ;  /* 0x0000001010177819 */ /* 0x000fe400000006ff */
[----:B------:R-:W-:Y:S02]  /*01a0*/  SHF.L.U32 R16, R15, 0x10, RZ ;  /* 0x000000100f107819 */ /* 0x000fe400000006ff */
[----:B------:R-:W-:Y:S01]  /*01b0*/  SHF.L.U32 R25, R17, 0x10, RZ ;  /* 0x0000001011197819 */ /* 0x000fe200000006ff */
[--C-:B---3--:R-:W-:Y:S01]  /*01c0*/  FADD R22, R23, R4.reuse ;  /* 0x0000000417167221 */ /* 0x108fe20000000000 */
[----:B----4-:R-:W-:Y:S01]  /*01d0*/  PRMT R4, R2, 0x7632, R4 ;  /* 0x0000763202047816 */ /* 0x010fe20000000004 */
[----:B------:R-:W-:Y:S01]  /*01e0*/  FADD R15, R16, R5 ;  /* 0x00000005100f7221 */ /* 0x000fe20000000000 */
[----:B------:R-:W-:Y:S01]  /*01f0*/  PRMT R17, R17, 0x7632, R17 ;  /* 0x0000763211117816 */ /* 0x000fe20000000011 */
[----:B------:R-:W-:Y:S01]  /*0200*/  FADD R24, R25, R6 ;  /* 0x0000000619187221 */ /* 0x000fe20000000000 */
[----:B------:R-:W-:-:S02]  /*0210*/  SHF.L.U32 R5, R2, 0x10, RZ ;  /* 0x0000001002057819 */ /* 0x000fc400000006ff */
[----:B------:R-:W-:Y:S02]  /*0220*/  SHF.L.U32 R4, R4, 0x10, RZ ;  /* 0x0000001004047819 */ /* 0x000fe400000006ff */
[----:B------:R-:W-:Y:S01]  /*0230*/  SHF.L.U32 R16, R17, 0x10, RZ ;  /* 0x0000001011107819 */ /* 0x000fe200000006ff */
[----:B------:R-:W-:Y:S01]  /*0240*/  FADD R5, R5, R22 ;  /* 0x0000001605057221 */ /* 0x000fe20000000000 */
[C---:B------:R-:W-:Y:S01]  /*0250*/  PRMT R2, R3.reuse, 0x7632, R2 ;  /* 0x0000763203027816 */ /* 0x040fe20000000002 */
[----:B------:R-:W-:Y:S01]  /*0260*/  FADD R6, R4, R15 ;  /* 0x0000000f04067221 */ /* 0x000fe20000000000 */
[----:B------:R-:W-:Y:S01]  /*0270*/  SHF.L.U32 R3, R3, 0x10, RZ ;  /* 0x0000001003037819 */ /* 0x000fe200000006ff */
[----:B------:R-:W-:Y:S01]  /*0280*/  FADD R15, R16, R7 ;  /* 0x00000007100f7221 */ /* 0x000fe20000000000 */
[----:B------:R-:W-:Y:S01]  /*0290*/  SHF.L.U32 R2, R2, 0x10, RZ ;  /* 0x0000001002027819 */ /* 0x000fe200000006ff */
[----:B------:R-:W-:Y:S02]  /*02a0*/  FADD R4, R6, R5 ;  /* 0x0000000506047221 */ /* 0x000fe40000000000 */
[----:B------:R-:W-:-:S02]  /*02b0*/  FADD R7, R3, R24 ;  /* 0x0000001803077221 */ /* 0x000fc40000000000 */
[----:B------:R-:W-:Y:S02]  /*02c0*/  FADD R16, R2, R15 ;  /* 0x0000000f02107221 */ /* 0x000fe40000000000 */
[----:B------:R-:W-:-:S04]  /*02d0*/  FADD R3, R7, R4 ;  /* 0x0000000407037221 */ /* 0x000fc80000000000 */
[----:B------:R-:W-:-:S05]  /*02e0*/  FADD R3, R16, R3 ;  /* 0x0000000310037221 */ /* 0x000fca0000000000 */
[----:B------:R-:W-:-:S05]  /*02f0*/  FSEL R3, R3, RZ, !P1 ;  /* 0x000000ff03037208 */ /* 0x000fca0004800000 */
[----:B------:R-:W0:Y:S02]  /*0300*/  SHFL.BFLY PT, R2, R3, 0x10, 0x1f ;  /* 0x0e001f0003027f89 */ /* 0x000e2400000e0000 */
[----:B0-----:R-:W-:Y:S01]  /*0310*/  FADD R2, R3, R2 ;  /* 0x0000000203027221 */ /* 0x001fe20000000000 */
[----:B------:R-:W-:-:S04]  /*0320*/  SHF.R.U32.HI R3, RZ, 0x3, R14 ;  /* 0x00000003ff037819 */ /* 0x000fc8000001160e */
[----:B------:R-:W0:Y:S02]  /*0330*/  SHFL.BFLY PT, R15, R2, 0x8, 0x1f ;  /* 0x0d001f00020f7f89 */ /* 0x000e2400000e0000 */
[----:B0-----:R-:W-:-:S05]  /*0340*/  FADD R15, R2, R15 ;  /* 0x0000000f020f7221 */ /* 0x001fca0000000000 */
[----:B------:R-:W0:Y:S02]  /*0350*/  SHFL.BFLY PT, R4, R15, 0x4, 0x1f ;  /* 0x0c801f000f047f89 */ /* 0x000e2400000e0000 */
[----:B0-----:R-:W-:-:S05]  /*0360*/  FADD R4, R15, R4 ;  /* 0x000000040f047221 */ /* 0x001fca0000000000 */
[----:B------:R-:W0:Y:S02]  /*0370*/  SHFL.BFLY PT, R17, R4, 0x2, 0x1f ;  /* 0x0c401f0004117f89 */ /* 0x000e2400000e0000 */
[----:B0-----:R-:W-:-:S05]  /*0380*/  FADD R18, R4, R17 ;  /* 0x0000001104127221 */ /* 0x001fca0000000000 */
[----:B------:R-:W0:Y:S02]  /*0390*/  SHFL.BFLY PT, R17, R18, 0x1, 0x1f ;  /* 0x0c201f0012117f89 */ /* 0x000e2400000e0000 */
[----:B0-----:R-:W-:Y:S01]  /*03a0*/  FADD R20, R18, R17 ;  /* 0x0000001112147221 */ /* 0x001fe20000000000 */
[----:B------:R-:W-:-:S05]  /*03b0*/  LOP3.LUT R17, R3, 0x1c, RZ, 0xc0, !PT ;  /* 0x0000001c03117812 */ /* 0x000fca00078ec0ff */
[----:B------:R-:W-:Y:S04]  /*03c0*/  @!P2 STS [R17], R20 ;  /* 0x000000141100a388 */ /* 0x000fe80000000800 */
[----:B------:R-:W-:Y:S06]  /*03d0*/  BAR.SYNC.DEFER_BLOCKING 0x0 ;  /* 0x0000000000007b1d */ /* 0x000fec0000010000 */
[----:B------:R-:W0:Y:S04]  /*03e0*/  @!P3 LDS R0, [R14.X4] ;  /* 0x000000000e00b984 */ /* 0x000e280000004800 */
[----:B0-----:R-:W0:Y:S02]  /*03f0*/  SHFL.BFLY PT, R3, R0, 0x4, 0x1f ;  /* 0x0c801f0000037f89 */ /* 0x001e2400000e0000 */
[----:B0-----:R-:W-:-:S05]  /*0400*/  FADD R3, R0, R3 ;  /* 0x0000000300037221 */ /* 0x001fca0000000000 */
[----:B------:R-:W0:Y:S02]  /*0410*/  SHFL.BFLY PT, R2, R3, 0x2, 0x1f ;  /* 0x0c401f0003027f89 */ /* 0x000e2400000e0000 */
[----:B0-----:R-:W-:-:S05]  /*0420*/  FADD R2, R3, R2 ;  /* 0x0000000203027221 */ /* 0x001fca0000000000 */
[----:B------:R-:W0:Y:S02]  /*0430*/  SHFL.BFLY PT, R15, R2, 0x1, 0x1f ;  /* 0x0c201f00020f7f89 */ /* 0x000e2400000e0000 */
[----:B0-----:R-:W-:-:S05]  /*0440*/  FADD R19, R2, R15 ;  /* 0x0000000f02137221 */ /* 0x001fca0000000000 */
[----:B------:R-:W-:Y:S04]  /*0450*/  @P0 STS [R14.X4], R19 ;  /* 0x000000130e000388 */ /* 0x000fe80000004800 */
[----:B------:R-:W-:Y:S06]  /*0460*/  BAR.SYNC.DEFER_BLOCKING 0x0 ;  /* 0x0000000000007b1d */ /* 0x000fec0000010000 */
[----:B------:R-:W0:Y:S02]  /*0470*/  LDS R4, [RZ] ;  /* 0x00000000ff047984 */ /* 0x000e240000000800 */
[----:B0-----:R-:W-:-:S04]  /*0480*/  FADD R4, RZ, R4 ;  /* 0x00000004ff047221 */ /* 0x001fc80000000000 */
[----:B------:R-:W-:-:S04]  /*0490*/  FMUL R15, R4, 0.001302083372138440609 ;  /* 0x3aaaaaab040f7820 */ /* 0x000fc80000400000 */
[--C-:B------:R-:W-:Y:S01]  /*04a0*/  FADD R3, R6, -R15.reuse ;  /* 0x8000000f06037221 */ /* 0x100fe20000000000 */
[--C-:B------:R-:W-:Y:S01]  /*04b0*/  FADD R4, R5, -R15.reuse ;  /* 0x8000000f05047221 */ /* 0x100fe20000000000 */
[--C-:B------:R-:W-:Y:S01]  /*04c0*/  FADD R0, R7, -R15.reuse ;  /* 0x8000000f07007221 */ /* 0x100fe20000000000 */
[----:B------:R-:W-:Y:S01]  /*04d0*/  FADD R2, R16, -R15 ;  /* 0x8000000f10027221 */ /* 0x000fe20000000000 */
[----:B------:R-:W-:-:S04]  /*04e0*/  FMUL R21, R3, R3 ;  /* 0x0000000303157220 */ /* 0x000fc80000400000 */
[----:B------:R-:W-:-:S04]  /*04f0*/  FFMA R21, R4, R4, R21 ;  /* 0x0000000404157223 */ /* 0x000fc80000000015 */
[----:B------:R-:W-:-:S04]  /*0500*/  FFMA R21, R0, R0, R21 ;  /* 0x0000000000157223 */ /* 0x000fc80000000015 */
[----:B------:R-:W-:-:S05]  /*0510*/  FFMA R21, R2, R2, R21 ;  /* 0x0000000202157223 */ /* 0x000fca0000000015 */
[----:B------:R-:W-:-:S05]  /*0520*/  FSEL R21, R21, RZ, !P1 ;  /* 0x000000ff15157208 */ /* 0x000fca0004800000 */
[----:B------:R-:W0:Y:S02]  /*0530*/  SHFL.BFLY PT, R18, R21, 0x10, 0x1f ;  /* 0x0e001f0015127f89 */ /* 0x000e2400000e0000 */
[----:B0-----:R-:W-:-:S05]  /*0540*/  FADD R18, R21, R18 ;  /* 0x0000001215127221 */ /* 0x001fca0000000000 */
[----:B------:R-:W0:Y:S02]  /*0550*/  SHFL.BFLY PT, R19, R18, 0x8, 0x1f ;  /* 0x0d001f0012137f89 */ /* 0x000e2400000e0000 */
[----:B0-----:R-:W-:-:S05]  /*0560*/  FADD R19, R18, R19 ;  /* 0x0000001312137221 */ /* 0x001fca0000000000 */
[----:B------:R-:W0:Y:S02]  /*0570*/  SHFL.BFLY PT, R20, R19, 0x4, 0x1f ;  /* 0x0c801f0013147f89 */ /* 0x000e2400000e0000 */
[----:B0-----:R-:W-:-:S05]  /*0580*/  FADD R20, R19, R20 ;  /* 0x0000001413147221 */ /* 0x001fca0000000000 */
[----:B------:R-:W0:Y:S02]  /*0590*/  SHFL.BFLY PT, R23, R20, 0x2, 0x1f ;  /* 0x0c401f0014177f89 */ /* 0x000e2400000e0000 */
[----:B0-----:R-:W-:-:S05]  /*05a0*/  FADD R23, R20, R23 ;  /* 0x0000001714177221 */ /* 0x001fca0000000000 */
[----:B------:R-:W0:Y:S02]  /*05b0*/  SHFL.BFLY PT, R22, R23, 0x1, 0x1f ;  /* 0x0c201f0017167f89 */ /* 0x000e2400000e0000 */
[----:B0-----:R-:W-:Y:S02]  /*05c0*/  FADD R22, R23, R22 ;  /* 0x0000001617167221 */ /* 0x001fe40000000000 */
[----:B------:R-:W-:Y:S06]  /*05d0*/  BAR.SYNC.DEFER_BLOCKING 0x0 ;  /* 0x0000000000007b1d */ /* 0x000fec0000010000 */
[----:B------:R-:W-:Y:S04]  /*05e0*/  @!P2 STS [R17], R22 ;  /* 0x000000161100a388 */ /* 0x000fe80000000800 */
[----:B------:R-:W-:Y:S06]  /*05f0*/  BAR.SYNC.DEFER_BLOCKING 0x0 ;  /* 0x0000000000007b1d */ /* 0x000fec0000010000 */
[----:B------:R-:W0:Y:S04]  /*0600*/  @!P3 LDS R13, [R14.X4] ;  /* 0x000000000e0db984 */ /* 0x000e280000004800 */
[----:B0-----:R-:W0:Y:S02]  /*0610*/  SHFL.BFLY PT, R18, R13, 0x4, 0x1f ;  /* 0x0c801f000d127f89 */ /* 0x001e2400000e0000 */
[----:B0-----:R-:W-:Y:S01]  /*0620*/  FADD R18, R13, R18 ;  /* 0x000000120d127221 */ /* 0x001fe20000000000 */
[----:B------:R-:W-:-:S04]  /*0630*/  IMAD.WIDE R12, R12, R11, c[0x0][0x188] ;  /* 0x000062000c0c7625 */ /* 0x000fc800078e020b */
[----:B------:R-:W0:Y:S02]  /*0640*/  SHFL.BFLY PT, R19, R18, 0x2, 0x1f ;  /* 0x0c401f0012137f89 */ /* 0x000e2400000e0000 */
[----:B0-----:R-:W-:Y:S01]  /*0650*/  FADD R19, R18, R19 ;  /* 0x0000001312137221 */ /* 0x001fe20000000000 */
[----:B------:R-:W-:-:S04]  /*0660*/  F2FP.BF16.PACK_AB R18, R6, R5 ;  /* 0x000000050612723e */ /* 0x000fc800000010ff */
[----:B------:R-:W0:Y:S02]  /*0670*/  SHFL.BFLY PT, R20, R19, 0x1, 0x1f ;  /* 0x0c201f0013147f89 */ /* 0x000e2400000e0000 */
[----:B0-----:R-:W-:Y:S01]  /*0680*/  FADD R21, R19, R20 ;  /* 0x0000001413157221 */ /* 0x001fe20000000000 */
[----:B------:R-:W-:Y:S02]  /*0690*/  F2FP.BF16.PACK_AB R19, R16, R7 ;  /* 0x000000071013723e */ /* 0x000fe400000010ff */
[----:B------:R-:W-:Y:S02]  /*06a0*/  MOV R20, 0x3aaaaaab ;  /* 0x3aaaaaab00147802 */ /* 0x000fe40000000f00 */
[----:B------:R-:W-:Y:S04]  /*06b0*/  @P0 STS [R14.X4], R21 ;  /* 0x000000150e000388 */ /* 0x000fe80000004800 */
[----:B------:R-:W-:Y:S01]  /*06c0*/  BAR.SYNC.DEFER_BLOCKING 0x0 ;  /* 0x0000000000007b1d */ /* 0x000fe20000010000 */
[----:B------:R-:W-:-:S05]  /*06d0*/  LOP3.LUT P0, RZ, R14, 0xff, RZ, 0xc0, !PT ;  /* 0x000000ff0eff7812 */ /* 0x000fca000780c0ff */
[----:B------:R-:W0:Y:S04]  /*06e0*/  LDS R17, [RZ] ;  /* 0x00000000ff117984 */ /* 0x000e280000000800 */
[----:B------:R1:W-:Y:S01]  /*06f0*/  @!P1 STG.E.64 [R8.64], R18 ;  /* 0x0000001208009986 */ /* 0x0003e2000c101b04 */
[----:B0-----:R-:W-:-:S04]  /*0700*/  FADD R17, RZ, R17 ;  /* 0x00000011ff117221 */ /* 0x001fc80000000000 */
[----:B------:R-:W-:Y:S01]  /*0710*/  FFMA R20, R17, R20, 9.9999999747524270788e-07 ;  /* 0x358637bd11147423 */ /* 0x000fe20000000014 */
[----:B------:R-:W-:-:S03]  /*0720*/  IMAD.WIDE R16, R10, R11, c[0x0][0x168] ;  /* 0x00005a000a107625 */ /* 0x000fc600078e020b */
[----:B------:R-:W0:Y:S01]  /*0730*/  MUFU.RSQ R23, R20 ;  /* 0x0000001400177308 */ /* 0x000e220000001400 */
[----:B------:R-:W-:Y:S01]  /*0740*/  BAR.SYNC.DEFER_BLOCKING 0x0 ;  /* 0x0000000000007b1d */ /* 0x000fe20000010000 */
[----:B------:R-:W-:Y:S01]  /*0750*/  IMAD.WIDE R10, R10, R11, c[0x0][0x180] ;  /* 0x000060000a0a7625 */ /* 0x000fe200078e020b */
[-C--:B0-----:R-:W-:Y:S01]  /*0760*/  FFMA R4, R4, R23.reuse, RZ ;  /* 0x0000001704047223 */ /* 0x081fe200000000ff */
[-C--:B------:R-:W-:Y:S01]  /*0770*/  FFMA R5, R3, R23.reuse, RZ ;  /* 0x0000001703057223 */ /* 0x080fe200000000ff */
[-C--:B------:R-:W-:Y:S01]  /*0780*/  FFMA R6, R0, R23.reuse, RZ ;  /* 0x0000001700067223 */ /* 0x080fe200000000ff */
[----:B------:R-:W-:Y:S01]  /*0790*/  FFMA R7, R2, R23, RZ ;  /* 0x0000001702077223 */ /* 0x000fe200000000ff */
[----:B------:R1:W-:Y:S04]  /*07a0*/  @!P0 STG.E [R16.64], R23 ;  /* 0x0000001710008986 */ /* 0x0003e8000c101904 */
[----:B------:R1:W-:Y:S01]  /*07b0*/  @!P1 STG.E.128 [R12.64], R4 ;  /* 0x000000040c009986 */ /* 0x0003e2000c101d04 */
[----:B------:R-:W-:Y:S05]  /*07c0*/  @P0 EXIT ;  /* 0x000000000000094d */ /* 0x000fea0003800000 */
[----:B------:R-:W-:Y:S01]  /*07d0*/  STG.E [R10.64], R15 ;  /* 0x0000000f0a007986 */ /* 0x000fe2000c101904 */
[----:B------:R-:W-:Y:S05]  /*07e0*/  EXIT ;  /* 0x000000000000794d */ /* 0x000fea0003800000 */
.L_x_0:
[----:B------:R-:W-:-:S00]  /*07f0*/  BRA `(.L_x_0) ;  /* 0xfffffff000007947 */ /* 0x000fc0000383ffff */
[----:B------:R-:W-:-:S00]  /*0800*/  NOP ;  /* 0x0000000000007918 */ /* 0x000fc00000000000 */
[----:B------:R-:W-:-:S00]  /*0810*/  NOP ;  /* 0x0000000000007918 */ /* 0x000fc00000000000 */
[----:B------:R-:W-:-:S00]  /*0820*/  NOP ;  /* 0x0000000000007918 */ /* 0x000fc00000000000 */
[----:B------:R-:W-:-:S00]  /*0830*/  NOP ;  /* 0x0000000000007918 */ /* 0x000fc00000000000 */
[----:B------:R-:W-:-:S00]  /*0840*/  NOP ;  /* 0x0000000000007918 */ /* 0x000fc00000000000 */
[----:B------:R-:W-:-:S00]  /*0850*/  NOP ;  /* 0x0000000000007918 */ /* 0x000fc00000000000 */
[----:B------:R-:W-:-:S00]  /*0860*/  NOP ;  /* 0x0000000000007918 */ /* 0x000fc00000000000 */
[----:B------:R-:W-:-:S00]  /*0870*/  NOP ;  /* 0x0000000000007918 */ /* 0x000fc00000000000 */
.L_x_1:


//--------------------- .nv.global.init           --------------------------
	.section	.nv.global.init,"aw",@progbits
.nv.global.init:
	.type		_$_str,@object
	.size		_$_str,(.L_0 - _$_str)
_$_str:
        /*0000*/ 	.byte	0x5f, 0x5f, 0x43, 0x55, 0x44, 0x41, 0x5f, 0x46, 0x54, 0x5a, 0x00
.L_0:


//--------------------- .nv.shared.triton_per_fused__to_copy_add_mul_native_layer_norm_6 --------------------------
	.section	.nv.shared.triton_per_fused__to_copy_add_mul_native_layer_norm_6,"aw",@nobits
	.sectionflags	@""
	.align	16
